//
// Generated by NVIDIA NVVM Compiler
//
// Compiler Build ID: CL-36424714
// Cuda compilation tools, release 13.0, V13.0.88
// Based on NVVM 20.0.0
//

.version 9.0
.target sm_100
.address_size 64

	// .globl	Run

.visible .entry Run(
	.param .u32 Run_param_0,
	.param .u64 .ptr .align 1 Run_param_1,
	.param .u64 .ptr .align 1 Run_param_2,
	.param .u64 .ptr .align 1 Run_param_3,
	.param .u32 Run_param_4
)
{
	.reg .pred 	%p<3>;
	.reg .b32 	%r<7>;
	.reg .b64 	%rd<14>;
	.reg .b64 	%fd<7>;

	ld.param.u32 	%r3, [Run_param_0];
	ld.param.u64 	%rd4, [Run_param_1];
	ld.param.u64 	%rd5, [Run_param_2];
	ld.param.u64 	%rd6, [Run_param_3];
	ld.param.u32 	%r2, [Run_param_4];
	cvta.to.global.u64 	%rd1, %rd6;
	cvta.to.global.u64 	%rd2, %rd5;
	cvta.to.global.u64 	%rd3, %rd4;
	mov.u32 	%r4, %ctaid.x;
	mov.u32 	%r5, %ntid.x;
	mov.u32 	%r6, %tid.x;
	mad.lo.s32 	%r1, %r4, %r5, %r6;
	setp.ge.s32 	%p1, %r1, %r3;
	@%p1 bra 	$L__BB0_4;
	setp.ne.s32 	%p2, %r2, 1;
	@%p2 bra 	$L__BB0_3;
	mul.wide.s32 	%rd11, %r1, 8;
	add.s64 	%rd12, %rd3, %rd11;
	ld.global.nc.f64 	%fd4, [%rd12];
	ld.global.nc.f64 	%fd5, [%rd2];
	div.rn.f64 	%fd6, %fd4, %fd5;
	add.s64 	%rd13, %rd1, %rd11;
	st.global.f64 	[%rd13], %fd6;
	bra.uni 	$L__BB0_4;
$L__BB0_3:
	mul.wide.s32 	%rd7, %r1, 8;
	add.s64 	%rd8, %rd3, %rd7;
	ld.global.nc.f64 	%fd1, [%rd8];
	add.s64 	%rd9, %rd2, %rd7;
	ld.global.nc.f64 	%fd2, [%rd9];
	div.rn.f64 	%fd3, %fd1, %fd2;
	add.s64 	%rd10, %rd1, %rd7;
	st.global.f64 	[%rd10], %fd3;
$L__BB0_4:
	ret;

}


// ===== COMPILED SASS (sm_100) =====

	.target	sm_100

	.elftype	@"ET_EXEC"


//--------------------- .note.nv.tkinfo           --------------------------
	.section	.note.nv.tkinfo,"",@"SHT_NOTE"
	.sectionflags	@"SHF_NOTE_NV_TKINFO"
	.tkinfo
        /*0018*/ 	.word	0x00000002
        /*0030*/ 	.string	""
        /*0030*/ 	.string	"ptxas"
        /*0030*/ 	.string	"Cuda compilation tools, release 13.0, V13.0.88"
        /*0030*/ 	.string	"Build cuda_13.0.r13.0/compiler.36424714_0"
        /*0030*/ 	.string	"-arch sm_100 -m 64 "



//--------------------- .note.nv.cuinfo           --------------------------
	.section	.note.nv.cuinfo,"",@"SHT_NOTE"
	.sectionflags	@"SHF_NOTE_NV_CUINFO"
        /*0018*/ 	.short	0x0002
        /*001a*/ 	.short	0x0064
        /*001c*/ 	.short	0x0082
	.zero		2


//--------------------- .nv.info                  --------------------------
	.section	.nv.info,"",@"SHT_CUDA_INFO"
	.align	4


	//----- nvinfo : EIATTR_REGCOUNT
	.align		4
        /*0000*/ 	.byte	0x04, 0x2f
        /*0002*/ 	.short	(.L_1 - .L_0)
	.align		4
.L_0:
        /*0004*/ 	.word	index@(Run)
        /*0008*/ 	.word	0x00000019


	//----- nvinfo : EIATTR_FRAME_SIZE
	.align		4
.L_1:
        /*000c*/ 	.byte	0x04, 0x11
        /*000e*/ 	.short	(.L_3 - .L_2)
	.align		4
.L_2:
        /*0010*/ 	.word	index@($__internal_0_$__cuda_sm20_div_rn_f64_full)
        /*0014*/ 	.word	0x00000000


	//----- nvinfo : EIATTR_FRAME_SIZE
	.align		4
.L_3:
        /*0018*/ 	.byte	0x04, 0x11
        /*001a*/ 	.short	(.L_5 - .L_4)
	.align		4
.L_4:
        /*001c*/ 	.word	index@(Run)
        /*0020*/ 	.word	0x00000000


	//----- nvinfo : EIATTR_MIN_STACK_SIZE
	.align		4
.L_5:
        /*0024*/ 	.byte	0x04, 0x12
        /*0026*/ 	.short	(.L_7 - .L_6)
	.align		4
.L_6:
        /*0028*/ 	.word	index@(Run)
        /*002c*/ 	.word	0x00000000
.L_7:


//--------------------- .nv.compat                --------------------------
	.section	.nv.compat,"",@"SHT_CUDA_COMPAT_INFO"
	.align	4
        /*0000*/ 	.byte	0x02, 0x09, 0x00, 0x00, 0x02, 0x02, 0x01, 0x00, 0x02, 0x05, 0x05, 0x00, 0x03, 0x07, 0x01, 0x01
        /*0010*/ 	.byte	0x02, 0x03, 0x00, 0x00, 0x02, 0x06, 0x01, 0x00, 0x04, 0x0b, 0x08, 0x00, 0x01, 0x00, 0x00, 0x00
        /*0020*/ 	.byte	0x00, 0x00, 0x00, 0x00


//--------------------- .nv.info.Run              --------------------------
	.section	.nv.info.Run,"",@"SHT_CUDA_INFO"
	.sectionflags	@""
	.align	4


	//----- nvinfo : EIATTR_CUDA_API_VERSION
	.align		4
        /*0000*/ 	.byte	0x04, 0x37
        /*0002*/ 	.short	(.L_9 - .L_8)
.L_8:
        /*0004*/ 	.word	0x00000082


	//----- nvinfo : EIATTR_KPARAM_INFO
	.align		4
.L_9:
        /*0008*/ 	.byte	0x04, 0x17
        /*000a*/ 	.short	(.L_11 - .L_10)
.L_10:
        /*000c*/ 	.word	0x00000000
        /*0010*/ 	.short	0x0004
        /*0012*/ 	.short	0x0020
        /*0014*/ 	.byte	0x00, 0xf0, 0x11, 0x00


	//----- nvinfo : EIATTR_KPARAM_INFO
	.align		4
.L_11:
        /*0018*/ 	.byte	0x04, 0x17
        /*001a*/ 	.short	(.L_13 - .L_12)
.L_12:
        /*001c*/ 	.word	0x00000000
        /*0020*/ 	.short	0x0003
        /*0022*/ 	.short	0x0018
        /*0024*/ 	.byte	0x00, 0xf5, 0x21, 0x00


	//----- nvinfo : EIATTR_KPARAM_INFO
	.align		4
.L_13:
        /*0028*/ 	.byte	0x04, 0x17
        /*002a*/ 	.short	(.L_15 - .L_14)
.L_14:
        /*002c*/ 	.word	0x00000000
        /*0030*/ 	.short	0x0002
        /*0032*/ 	.short	0x0010
        /*0034*/ 	.byte	0x00, 0xf5, 0x21, 0x00


	//----- nvinfo : EIATTR_KPARAM_INFO
	.align		4
.L_15:
        /*0038*/ 	.byte	0x04, 0x17
        /*003a*/ 	.short	(.L_17 - .L_16)
.L_16:
        /*003c*/ 	.word	0x00000000
        /*0040*/ 	.short	0x0001
        /*0042*/ 	.short	0x0008
        /*0044*/ 	.byte	0x00, 0xf5, 0x21, 0x00


	//----- nvinfo : EIATTR_KPARAM_INFO
	.align		4
.L_17:
        /*0048*/ 	.byte	0x04, 0x17
        /*004a*/ 	.short	(.L_19 - .L_18)
.L_18:
        /*004c*/ 	.word	0x00000000
        /*0050*/ 	.short	0x0000
        /*0052*/ 	.short	0x0000
        /*0054*/ 	.byte	0x00, 0xf0, 0x11, 0x00


	//----- nvinfo : EIATTR_SPARSE_MMA_MASK
	.align		4
.L_19:
        /*0058*/ 	.byte	0x03, 0x50
        /*005a*/ 	.short	0x0000


	//----- nvinfo : EIATTR_MAXREG_COUNT
	.align		4
        /*005c*/ 	.byte	0x03, 0x1b
        /*005e*/ 	.short	0x00ff


	//----- nvinfo : EIATTR_MERCURY_ISA_VERSION
	.align		4
        /*0060*/ 	.byte	0x03, 0x5f
        /*0062*/ 	.short	0x0101


	//----- nvinfo : EIATTR_VRC_CTA_INIT_COUNT
	.align		4
        /*0064*/ 	.byte	0x02, 0x4a
	.zero		1
	.zero		1


	//----- nvinfo : EIATTR_EXIT_INSTR_OFFSETS
	.align		4
        /*0068*/ 	.byte	0x04, 0x1c
        /*006a*/ 	.short	(.L_21 - .L_20)


	//   ....[0]....
.L_20:
        /*006c*/ 	.word	0x00000070


	//   ....[1]....
        /*0070*/ 	.word	0x00000260


	//   ....[2]....
        /*0074*/ 	.word	0x00000440


	//----- nvinfo : EIATTR_CRS_STACK_SIZE
	.align		4
.L_21:
        /*0078*/ 	.byte	0x04, 0x1e
        /*007a*/ 	.short	(.L_23 - .L_22)
.L_22:
        /*007c*/ 	.word	0x00000000


	//----- nvinfo : EIATTR_CBANK_PARAM_SIZE
	.align		4
.L_23:
        /*0080*/ 	.byte	0x03, 0x19
        /*0082*/ 	.short	0x0024


	//----- nvinfo : EIATTR_PARAM_CBANK
	.align		4
        /*0084*/ 	.byte	0x04, 0x0a
        /*0086*/ 	.short	(.L_25 - .L_24)
	.align		4
.L_24:
        /*0088*/ 	.word	index@(.nv.constant0.Run)
        /*008c*/ 	.short	0x0380
        /*008e*/ 	.short	0x0024


	//----- nvinfo : EIATTR_SW_WAR
	.align		4
.L_25:
        /*0090*/ 	.byte	0x04, 0x36
        /*0092*/ 	.short	(.L_27 - .L_26)
.L_26:
        /*0094*/ 	.word	0x00000008
.L_27:


//--------------------- .nv.callgraph             --------------------------
	.section	.nv.callgraph,"",@"SHT_CUDA_CALLGRAPH"
	.align	4
	.sectionentsize	8
	.align		4
        /*0000*/ 	.word	0x00000000
	.align		4
        /*0004*/ 	.word	0xffffffff
	.align		4
        /*0008*/ 	.word	0x00000000
	.align		4
        /*000c*/ 	.word	0xfffffffe
	.align		4
        /*0010*/ 	.word	0x00000000
	.align		4
        /*0014*/ 	.word	0xfffffffd
	.align		4
        /*0018*/ 	.word	0x00000000
	.align		4
        /*001c*/ 	.word	0xfffffffc


//--------------------- .text.Run                 --------------------------
	.section	.text.Run,"ax",@progbits
	.align	128
        .global         Run
        .type           Run,@function
        .size           Run,(.L_x_11 - Run)
        .other          Run,@"STO_CUDA_ENTRY STV_DEFAULT"
Run:
.text.Run:
[----:B------:R-:W-:Y:S01]  /*0000*/  LDC R1, c[0x0][0x37c] ;  /* 0x0000df00ff017b82 */ /* 0x000fe20000000800 */
[----:B------:R-:W0:Y:S07]  /*0010*/  S2R R3, SR_TID.X ;  /* 0x0000000000037919 */ /* 0x000e2e0000002100 */
[----:B------:R-:W0:Y:S01]  /*0020*/  S2UR UR4, SR_CTAID.X ;  /* 0x00000000000479c3 */ /* 0x000e220000002500 */
[----:B------:R-:W1:Y:S07]  /*0030*/  LDCU UR5, c[0x0][0x380] ;  /* 0x00007000ff0577ac */ /* 0x000e6e0008000800 */
[----:B------:R-:W0:Y:S02]  /*0040*/  LDC R0, c[0x0][0x360] ;  /* 0x0000d800ff007b82 */ /* 0x000e240000000800 */
[----:B0-----:R-:W-:-:S05]  /*0050*/  IMAD R0, R0, UR4, R3 ;  /* 0x0000000400007c24 */ /* 0x001fca000f8e0203 */
[----:B-1----:R-:W-:-:S13]  /*0060*/  ISETP.GE.AND P0, PT, R0, UR5, PT ;  /* 0x0000000500007c0c */ /* 0x002fda000bf06270 */
[----:B------:R-:W-:Y:S05]  /*0070*/  @P0 EXIT ;  /* 0x000000000000094d */ /* 0x000fea0003800000 */
[----:B------:R-:W0:Y:S01]  /*0080*/  LDCU UR6, c[0x0][0x3a0] ;  /* 0x00007400ff0677ac */ /* 0x000e220008000800 */
[----:B------:R-:W1:Y:S01]  /*0090*/  LDCU.64 UR4, c[0x0][0x358] ;  /* 0x00006b00ff0477ac */ /* 0x000e620008000a00 */
[----:B0-----:R-:W-:-:S09]  /*00a0*/  UISETP.NE.AND UP0, UPT, UR6, 0x1, UPT ;  /* 0x000000010600788c */ /* 0x001fd2000bf05270 */
[----:B-1----:R-:W-:Y:S05]  /*00b0*/  BRA.U UP0, `(.L_x_0) ;  /* 0x00000001006c7547 */ /* 0x002fea000b800000 */
[----:B------:R-:W0:Y:S08]  /*00c0*/  LDC.64 R4, c[0x0][0x390] ;  /* 0x0000e400ff047b82 */ /* 0x000e300000000a00 */
[----:B------:R-:W1:Y:S01]  /*00d0*/  LDC.64 R6, c[0x0][0x388] ;  /* 0x0000e200ff067b82 */ /* 0x000e620000000a00 */
[----:B0-----:R-:W2:Y:S01]  /*00e0*/  LDG.E.64.CONSTANT R4, desc[UR4][R4.64] ;  /* 0x0000000404047981 */ /* 0x001ea2000c1e9b00 */
[----:B-1----:R-:W-:-:S06]  /*00f0*/  IMAD.WIDE R6, R0, 0x8, R6 ;  /* 0x0000000800067825 */ /* 0x002fcc00078e0206 */
[----:B------:R-:W3:Y:S01]  /*0100*/  LDG.E.64.CONSTANT R6, desc[UR4][R6.64] ;  /* 0x0000000406067981 */ /* 0x000ee2000c1e9b00 */
[----:B------:R-:W-:Y:S01]  /*0110*/  IMAD.MOV.U32 R2, RZ, RZ, 0x1 ;  /* 0x00000001ff027424 */ /* 0x000fe200078e00ff */
[----:B------:R-:W-:Y:S01]  /*0120*/  BSSY.RECONVERGENT B0, `(.L_x_1) ;  /* 0x0000010000007945 */ /* 0x000fe20003800200 */
[----:B--2---:R-:W0:Y:S01]  /*0130*/  MUFU.RCP64H R3, R5 ;  /* 0x0000000500037308 */ /* 0x004e220000001800 */
[----:B---3--:R-:W-:-:S03]  /*0140*/  FSETP.GEU.AND P1, PT, |R7|, 6.5827683646048100446e-37, PT ;  /* 0x036000000700780b */ /* 0x008fc60003f2e200 */
[----:B0-----:R-:W-:-:S08]  /*0150*/  DFMA R8, -R4, R2, 1 ;  /* 0x3ff000000408742b */ /* 0x001fd00000000102 */
[----:B------:R-:W-:-:S08]  /*0160*/  DFMA R8, R8, R8, R8 ;  /* 0x000000080808722b */ /* 0x000fd00000000008 */
[----:B------:R-:W-:-:S08]  /*0170*/  DFMA R8, R2, R8, R2 ;  /* 0x000000080208722b */ /* 0x000fd00000000002 */
[----:B------:R-:W-:-:S08]  /*0180*/  DFMA R2, -R4, R8, 1 ;  /* 0x3ff000000402742b */ /* 0x000fd00000000108 */
[----:B------:R-:W-:-:S08]  /*0190*/  DFMA R2, R8, R2, R8 ;  /* 0x000000020802722b */ /* 0x000fd00000000008 */
[----:B------:R-:W-:-:S08]  /*01a0*/  DMUL R8, R6, R2 ;  /* 0x0000000206087228 */ /* 0x000fd00000000000 */
[----:B------:R-:W-:-:S08]  /*01b0*/  DFMA R10, -R4, R8, R6 ;  /* 0x00000008040a722b */ /* 0x000fd00000000106 */
[----:B------:R-:W-:-:S10]  /*01c0*/  DFMA R2, R2, R10, R8 ;  /* 0x0000000a0202722b */ /* 0x000fd40000000008 */
[----:B------:R-:W-:-:S05]  /*01d0*/  FFMA R8, RZ, R5, R3 ;  /* 0x00000005ff087223 */ /* 0x000fca0000000003 */
[----:B------:R-:W-:-:S13]  /*01e0*/  FSETP.GT.AND P0, PT, |R8|, 1.469367938527859385e-39, PT ;  /* 0x001000000800780b */ /* 0x000fda0003f04200 */
[----:B------:R-:W-:Y:S05]  /*01f0*/  @P0 BRA P1, `(.L_x_2) ;  /* 0x0000000000080947 */ /* 0x000fea0000800000 */
[----:B------:R-:W-:-:S07]  /*0200*/  MOV R10, 0x220 ;  /* 0x00000220000a7802 */ /* 0x000fce0000000f00 */
[----:B------:R-:W-:Y:S05]  /*0210*/  CALL.REL.NOINC `($__internal_0_$__cuda_sm20_div_rn_f64_full) ;  /* 0x00000000008c7944 */ /* 0x000fea0003c00000 */
.L_x_2:
[----:B------:R-:W-:Y:S05]  /*0220*/  BSYNC.RECONVERGENT B0 ;  /* 0x0000000000007941 */ /* 0x000fea0003800200 */
.L_x_1:
[----:B------:R-:W0:Y:S02]  /*0230*/  LDC.64 R4, c[0x0][0x398] ;  /* 0x0000e600ff047b82 */ /* 0x000e240000000a00 */
[----:B0-----:R-:W-:-:S05]  /*0240*/  IMAD.WIDE R4, R0, 0x8, R4 ;  /* 0x0000000800047825 */ /* 0x001fca00078e0204 */
[----:B------:R-:W-:Y:S01]  /*0250*/  STG.E.64 desc[UR4][R4.64], R2 ;  /* 0x0000000204007986 */ /* 0x000fe2000c101b04 */
[----:B------:R-:W-:Y:S05]  /*0260*/  EXIT ;  /* 0x000000000000794d */ /* 0x000fea0003800000 */
.L_x_0:
[----:B------:R-:W0:Y:S08]  /*0270*/  LDC.64 R4, c[0x0][0x390] ;  /* 0x0000e400ff047b82 */ /* 0x000e300000000a00 */
[----:B------:R-:W1:Y:S01]  /*0280*/  LDC.64 R2, c[0x0][0x388] ;  /* 0x0000e200ff027b82 */ /* 0x000e620000000a00 */
[----:B0-----:R-:W-:-:S06]  /*0290*/  IMAD.WIDE R4, R0, 0x8, R4 ;  /* 0x0000000800047825 */ /* 0x001fcc00078e0204 */
[----:B------:R-:W2:Y:S01]  /*02a0*/  LDG.E.64.CONSTANT R4, desc[UR4][R4.64] ;  /* 0x0000000404047981 */ /* 0x000ea2000c1e9b00 */
        /* <DEDUP_REMOVED lines=17> */
[----:B------:R-:W-:Y:S01]  /*03c0*/  IMAD.MOV.U32 R6, RZ, RZ, R10 ;  /* 0x000000ffff067224 */ /* 0x000fe200078e000a */
[----:B------:R-:W-:Y:S01]  /*03d0*/  MOV R10, 0x400 ;  /* 0x00000400000a7802 */ /* 0x000fe20000000f00 */
[----:B------:R-:W-:-:S07]  /*03e0*/  IMAD.MOV.U32 R7, RZ, RZ, R11 ;  /* 0x000000ffff077224 */ /* 0x000fce00078e000b */
[----:B------:R-:W-:Y:S05]  /*03f0*/  CALL.REL.NOINC `($__internal_0_$__cuda_sm20_div_rn_f64_full) ;  /* 0x0000000000147944 */ /* 0x000fea0003c00000 */
.L_x_4:
[----:B------:R-:W-:Y:S05]  /*0400*/  BSYNC.RECONVERGENT B0 ;  /* 0x0000000000007941 */ /* 0x000fea0003800200 */
.L_x_3:
[----:B------:R-:W0:Y:S02]  /*0410*/  LDC.64 R4, c[0x0][0x398] ;  /* 0x0000e600ff047b82 */ /* 0x000e240000000a00 */
[----:B0-----:R-:W-:-:S05]  /*0420*/  IMAD.WIDE R4, R0, 0x8, R4 ;  /* 0x0000000800047825 */ /* 0x001fca00078e0204 */
[----:B------:R-:W-:Y:S01]  /*0430*/  STG.E.64 desc[UR4][R4.64], R2 ;  /* 0x0000000204007986 */ /* 0x000fe2000c101b04 */
[----:B------:R-:W-:Y:S05]  /*0440*/  EXIT ;  /* 0x000000000000794d */ /* 0x000fea0003800000 */
        .weak           $__internal_0_$__cuda_sm20_div_rn_f64_full
        .type           $__internal_0_$__cuda_sm20_div_rn_f64_full,@function
        .size           $__internal_0_$__cuda_sm20_div_rn_f64_full,(.L_x_11 - $__internal_0_$__cuda_sm20_div_rn_f64_full)
$__internal_0_$__cuda_sm20_div_rn_f64_full:
[C---:B------:R-:W-:Y:S01]  /*0450*/  FSETP.GEU.AND P0, PT, |R5|.reuse, 1.469367938527859385e-39, PT ;  /* 0x001000000500780b */ /* 0x040fe20003f0e200 */
[----:B------:R-:W-:Y:S01]  /*0460*/  IMAD.MOV.U32 R16, RZ, RZ, 0x1 ;  /* 0x00000001ff107424 */ /* 0x000fe200078e00ff */
[----:B------:R-:W-:Y:S01]  /*0470*/  LOP3.LUT R2, R5, 0x800fffff, RZ, 0xc0, !PT ;  /* 0x800fffff05027812 */ /* 0x000fe200078ec0ff */
[----:B------:R-:W-:Y:S01]  /*0480*/  BSSY.RECONVERGENT B1, `(.L_x_5) ;  /* 0x0000055000017945 */ /* 0x000fe20003800200 */
[C---:B------:R-:W-:Y:S02]  /*0490*/  FSETP.GEU.AND P2, PT, |R7|.reuse, 1.469367938527859385e-39, PT ;  /* 0x001000000700780b */ /* 0x040fe40003f4e200 */
[----:B------:R-:W-:Y:S01]  /*04a0*/  LOP3.LUT R3, R2, 0x3ff00000, RZ, 0xfc, !PT ;  /* 0x3ff0000002037812 */ /* 0x000fe200078efcff */
[----:B------:R-:W-:Y:S01]  /*04b0*/  IMAD.MOV.U32 R2, RZ, RZ, R4 ;  /* 0x000000ffff027224 */ /* 0x000fe200078e0004 */
[----:B------:R-:W-:Y:S02]  /*04c0*/  LOP3.LUT R11, R7, 0x7ff00000, RZ, 0xc0, !PT ;  /* 0x7ff00000070b7812 */ /* 0x000fe400078ec0ff */
[----:B------:R-:W-:-:S03]  /*04d0*/  LOP3.LUT R14, R5, 0x7ff00000, RZ, 0xc0, !PT ;  /* 0x7ff00000050e7812 */ /* 0x000fc600078ec0ff */
[----:B------:R-:W-:Y:S01]  /*04e0*/  @!P0 DMUL R2, R4, 8.98846567431157953865e+307 ;  /* 0x7fe0000004028828 */ /* 0x000fe20000000000 */
[----:B------:R-:W-:-:S03]  /*04f0*/  ISETP.GE.U32.AND P1, PT, R11, R14, PT ;  /* 0x0000000e0b00720c */ /* 0x000fc60003f26070 */
[----:B------:R-:W-:Y:S01]  /*0500*/  @!P2 LOP3.LUT R12, R5, 0x7ff00000, RZ, 0xc0, !PT ;  /* 0x7ff00000050ca812 */ /* 0x000fe200078ec0ff */
[----:B------:R-:W-:Y:S01]  /*0510*/  @!P2 IMAD.MOV.U32 R18, RZ, RZ, RZ ;  /* 0x000000ffff12a224 */ /* 0x000fe200078e00ff */
[----:B------:R-:W0:Y:S02]  /*0520*/  MUFU.RCP64H R17, R3 ;  /* 0x0000000300117308 */ /* 0x000e240000001800 */
[----:B------:R-:W-:Y:S01]  /*0530*/  @!P2 ISETP.GE.U32.AND P3, PT, R11, R12, PT ;  /* 0x0000000c0b00a20c */ /* 0x000fe20003f66070 */
[----:B------:R-:W-:-:S05]  /*0540*/  IMAD.MOV.U32 R12, RZ, RZ, 0x1ca00000 ;  /* 0x1ca00000ff0c7424 */ /* 0x000fca00078e00ff */
[----:B------:R-:W-:-:S04]  /*0550*/  @!P2 SEL R13, R12, 0x63400000, !P3 ;  /* 0x634000000c0da807 */ /* 0x000fc80005800000 */
[----:B------:R-:W-:-:S04]  /*0560*/  @!P2 LOP3.LUT R13, R13, 0x80000000, R7, 0xf8, !PT ;  /* 0x800000000d0da812 */ /* 0x000fc800078ef807 */
[----:B------:R-:W-:Y:S01]  /*0570*/  @!P2 LOP3.LUT R19, R13, 0x100000, RZ, 0xfc, !PT ;  /* 0x001000000d13a812 */ /* 0x000fe200078efcff */
[----:B0-----:R-:W-:-:S08]  /*0580*/  DFMA R8, R16, -R2, 1 ;  /* 0x3ff000001008742b */ /* 0x001fd00000000802 */
[----:B------:R-:W-:-:S08]  /*0590*/  DFMA R8, R8, R8, R8 ;  /* 0x000000080808722b */ /* 0x000fd00000000008 */
[----:B------:R-:W-:Y:S01]  /*05a0*/  DFMA R16, R16, R8, R16 ;  /* 0x000000081010722b */ /* 0x000fe20000000010 */
[----:B------:R-:W-:Y:S01]  /*05b0*/  SEL R9, R12, 0x63400000, !P1 ;  /* 0x634000000c097807 */ /* 0x000fe20004800000 */
[----:B------:R-:W-:-:S03]  /*05c0*/  IMAD.MOV.U32 R8, RZ, RZ, R6 ;  /* 0x000000ffff087224 */ /* 0x000fc600078e0006 */
[----:B------:R-:W-:-:S03]  /*05d0*/  LOP3.LUT R9, R9, 0x800fffff, R7, 0xf8, !PT ;  /* 0x800fffff09097812 */ /* 0x000fc600078ef807 */
[----:B------:R-:W-:-:S03]  /*05e0*/  DFMA R20, R16, -R2, 1 ;  /* 0x3ff000001014742b */ /* 0x000fc60000000802 */
[----:B------:R-:W-:-:S05]  /*05f0*/  @!P2 DFMA R8, R8, 2, -R18 ;  /* 0x400000000808a82b */ /* 0x000fca0000000812 */
[----:B------:R-:W-:Y:S01]  /*0600*/  DFMA R16, R16, R20, R16 ;  /* 0x000000141010722b */ /* 0x000fe20000000010 */
[----:B------:R-:W-:Y:S02]  /*0610*/  IMAD.MOV.U32 R21, RZ, RZ, R11 ;  /* 0x000000ffff157224 */ /* 0x000fe400078e000b */
[----:B------:R-:W-:Y:S01]  /*0620*/  IMAD.MOV.U32 R20, RZ, RZ, R14 ;  /* 0x000000ffff147224 */ /* 0x000fe200078e000e */
[----:B------:R-:W-:Y:S02]  /*0630*/  @!P0 LOP3.LUT R20, R3, 0x7ff00000, RZ, 0xc0, !PT ;  /* 0x7ff0000003148812 */ /* 0x000fe400078ec0ff */
[----:B------:R-:W-:Y:S02]  /*0640*/  @!P2 LOP3.LUT R21, R9, 0x7ff00000, RZ, 0xc0, !PT ;  /* 0x7ff000000915a812 */ /* 0x000fe400078ec0ff */
[----:B------:R-:W-:Y:S01]  /*0650*/  DMUL R18, R16, R8 ;  /* 0x0000000810127228 */ /* 0x000fe20000000000 */
[----:B------:R-:W-:Y:S02]  /*0660*/  VIADD R22, R20, 0xffffffff ;  /* 0xffffffff14167836 */ /* 0x000fe40000000000 */
[----:B------:R-:W-:-:S05]  /*0670*/  VIADD R13, R21, 0xffffffff ;  /* 0xffffffff150d7836 */ /* 0x000fca0000000000 */
[----:B------:R-:W-:Y:S01]  /*0680*/  DFMA R14, R18, -R2, R8 ;  /* 0x80000002120e722b */ /* 0x000fe20000000008 */
[----:B------:R-:W-:-:S04]  /*0690*/  ISETP.GT.U32.AND P0, PT, R13, 0x7feffffe, PT ;  /* 0x7feffffe0d00780c */ /* 0x000fc80003f04070 */
[----:B------:R-:W-:-:S03]  /*06a0*/  ISETP.GT.U32.OR P0, PT, R22, 0x7feffffe, P0 ;  /* 0x7feffffe1600780c */ /* 0x000fc60000704470 */
[----:B------:R-:W-:-:S10]  /*06b0*/  DFMA R14, R16, R14, R18 ;  /* 0x0000000e100e722b */ /* 0x000fd40000000012 */
[----:B------:R-:W-:Y:S05]  /*06c0*/  @P0 BRA `(.L_x_6) ;  /* 0x00000000006c0947 */ /* 0x000fea0003800000 */
[----:B------:R-:W-:-:S04]  /*06d0*/  LOP3.LUT R16, R5, 0x7ff00000, RZ, 0xc0, !PT ;  /* 0x7ff0000005107812 */ /* 0x000fc800078ec0ff */
[CC--:B------:R-:W-:Y:S02]  /*06e0*/  VIADDMNMX R6, R11.reuse, -R16.reuse, 0xb9600000, !PT ;  /* 0xb96000000b067446 */ /* 0x0c0fe40007800910 */
[----:B------:R-:W-:Y:S02]  /*06f0*/  ISETP.GE.U32.AND P0, PT, R11, R16, PT ;  /* 0x000000100b00720c */ /* 0x000fe40003f06070 */
[----:B------:R-:W-:Y:S02]  /*0700*/  VIMNMX R6, PT, PT, R6, 0x46a00000, PT ;  /* 0x46a0000006067848 */ /* 0x000fe40003fe0100 */
[----:B------:R-:W-:-:S05]  /*0710*/  SEL R11, R12, 0x63400000, !P0 ;  /* 0x634000000c0b7807 */ /* 0x000fca0004000000 */
[----:B------:R-:W-:Y:S02]  /*0720*/  IMAD.IADD R11, R6, 0x1, -R11 ;  /* 0x00000001060b7824 */ /* 0x000fe400078e0a0b */
[----:B------:R-:W-:Y:S02]  /*0730*/  IMAD.MOV.U32 R6, RZ, RZ, RZ ;  /* 0x000000ffff067224 */ /* 0x000fe400078e00ff */
[----:B------:R-:W-:-:S06]  /*0740*/  VIADD R7, R11, 0x7fe00000 ;  /* 0x7fe000000b077836 */ /* 0x000fcc0000000000 */
[----:B------:R-:W-:-:S10]  /*0750*/  DMUL R12, R14, R6 ;  /* 0x000000060e0c7228 */ /* 0x000fd40000000000 */
[----:B------:R-:W-:-:S13]  /*0760*/  FSETP.GTU.AND P0, PT, |R13|, 1.469367938527859385e-39, PT ;  /* 0x001000000d00780b */ /* 0x000fda0003f0c200 */
[----:B------:R-:W-:Y:S05]  /*0770*/  @P0 BRA `(.L_x_7) ;  /* 0x0000000000940947 */ /* 0x000fea0003800000 */
[----:B------:R-:W-:Y:S01]  /*0780*/  DFMA R2, R14, -R2, R8 ;  /* 0x800000020e02722b */ /* 0x000fe20000000008 */
[----:B------:R-:W-:-:S09]  /*0790*/  IMAD.MOV.U32 R6, RZ, RZ, RZ ;  /* 0x000000ffff067224 */ /* 0x000fd200078e00ff */
[C---:B------:R-:W-:Y:S02]  /*07a0*/  FSETP.NEU.AND P0, PT, R3.reuse, RZ, PT ;  /* 0x000000ff0300720b */ /* 0x040fe40003f0d000 */
[----:B------:R-:W-:-:S04]  /*07b0*/  LOP3.LUT R5, R3, 0x80000000, R5, 0x48, !PT ;  /* 0x8000000003057812 */ /* 0x000fc800078e4805 */
[----:B------:R-:W-:-:S07]  /*07c0*/  LOP3.LUT R7, R5, R7, RZ, 0xfc, !PT ;  /* 0x0000000705077212 */ /* 0x000fce00078efcff */
[----:B------:R-:W-:Y:S05]  /*07d0*/  @!P0 BRA `(.L_x_7) ;  /* 0x00000000007c8947 */ /* 0x000fea0003800000 */
[----:B------:R-:W-:Y:S01]  /*07e0*/  IMAD.MOV R3, RZ, RZ, -R11 ;  /* 0x000000ffff037224 */ /* 0x000fe200078e0a0b */
[----:B------:R-:W-:Y:S01]  /*07f0*/  DMUL.RP R6, R14, R6 ;  /* 0x000000060e067228 */ /* 0x000fe20000008000 */
[----:B------:R-:W-:-:S06]  /*0800*/  IMAD.MOV.U32 R2, RZ, RZ, RZ ;  /* 0x000000ffff027224 */ /* 0x000fcc00078e00ff */
[----:B------:R-:W-:-:S03]  /*0810*/  DFMA R2, R12, -R2, R14 ;  /* 0x800000020c02722b */ /* 0x000fc6000000000e */
[----:B------:R-:W-:-:S03]  /*0820*/  LOP3.LUT R5, R7, R5, RZ, 0x3c, !PT ;  /* 0x0000000507057212 */ /* 0x000fc600078e3cff */
[----:B------:R-:W-:-:S04]  /*0830*/  IADD3 R2, PT, PT, -R11, -0x43300000, RZ ;  /* 0xbcd000000b027810 */ /* 0x000fc80007ffe1ff */
[----:B------:R-:W-:-:S04]  /*0840*/  FSETP.NEU.AND P0, PT, |R3|, R2, PT ;  /* 0x000000020300720b */ /* 0x000fc80003f0d200 */
[----:B------:R-:W-:Y:S02]  /*0850*/  FSEL R12, R6, R12, !P0 ;  /* 0x0000000c060c7208 */ /* 0x000fe40004000000 */
[----:B------:R-:W-:Y:S01]  /*0860*/  FSEL R13, R5, R13, !P0 ;  /* 0x0000000d050d7208 */ /* 0x000fe20004000000 */
[----:B------:R-:W-:Y:S06]  /*0870*/  BRA `(.L_x_7) ;  /* 0x0000000000547947 */ /* 0x000fec0003800000 */
.L_x_6:
[----:B------:R-:W-:-:S14]  /*0880*/  DSETP.NAN.AND P0, PT, R6, R6, PT ;  /* 0x000000060600722a */ /* 0x000fdc0003f08000 */
[----:B------:R-:W-:Y:S05]  /*0890*/  @P0 BRA `(.L_x_8) ;  /* 0x0000000000440947 */ /* 0x000fea0003800000 */
[----:B------:R-:W-:-:S14]  /*08a0*/  DSETP.NAN.AND P0, PT, R4, R4, PT ;  /* 0x000000040400722a */ /* 0x000fdc0003f08000 */
[----:B------:R-:W-:Y:S05]  /*08b0*/  @P0 BRA `(.L_x_9) ;  /* 0x0000000000300947 */ /* 0x000fea0003800000 */
[----:B------:R-:W-:Y:S01]  /*08c0*/  ISETP.NE.AND P0, PT, R21, R20, PT ;  /* 0x000000141500720c */ /* 0x000fe20003f05270 */
[----:B------:R-:W-:Y:S02]  /*08d0*/  IMAD.MOV.U32 R12, RZ, RZ, 0x0 ;  /* 0x00000000ff0c7424 */ /* 0x000fe400078e00ff */
[----:B------:R-:W-:-:S10]  /*08e0*/  IMAD.MOV.U32 R13, RZ, RZ, -0x80000 ;  /* 0xfff80000ff0d7424 */ /* 0x000fd400078e00ff */
[----:B------:R-:W-:Y:S05]  /*08f0*/  @!P0 BRA `(.L_x_7) ;  /* 0x0000000000348947 */ /* 0x000fea0003800000 */
[----:B------:R-:W-:Y:S02]  /*0900*/  ISETP.NE.AND P0, PT, R21, 0x7ff00000, PT ;  /* 0x7ff000001500780c */ /* 0x000fe40003f05270 */
[----:B------:R-:W-:Y:S02]  /*0910*/  LOP3.LUT R13, R7, 0x80000000, R5, 0x48, !PT ;  /* 0x80000000070d7812 */ /* 0x000fe400078e4805 */
[----:B------:R-:W-:-:S13]  /*0920*/  ISETP.EQ.OR P0, PT, R20, RZ, !P0 ;  /* 0x000000ff1400720c */ /* 0x000fda0004702670 */
[----:B------:R-:W-:Y:S01]  /*0930*/  @P0 LOP3.LUT R2, R13, 0x7ff00000, RZ, 0xfc, !PT ;  /* 0x7ff000000d020812 */ /* 0x000fe200078efcff */
[----:B------:R-:W-:Y:S02]  /*0940*/  @!P0 IMAD.MOV.U32 R12, RZ, RZ, RZ ;  /* 0x000000ffff0c8224 */ /* 0x000fe400078e00ff */
[----:B------:R-:W-:Y:S02]  /*0950*/  @P0 IMAD.MOV.U32 R12, RZ, RZ, RZ ;  /* 0x000000ffff0c0224 */ /* 0x000fe400078e00ff */
[----:B------:R-:W-:Y:S01]  /*0960*/  @P0 IMAD.MOV.U32 R13, RZ, RZ, R2 ;  /* 0x000000ffff0d0224 */ /* 0x000fe200078e0002 */
[----:B------:R-:W-:Y:S06]  /*0970*/  BRA `(.L_x_7) ;  /* 0x0000000000147947 */ /* 0x000fec0003800000 */
.L_x_9:
[----:B------:R-:W-:Y:S01]  /*0980*/  LOP3.LUT R13, R5, 0x80000, RZ, 0xfc, !PT ;  /* 0x00080000050d7812 */ /* 0x000fe200078efcff */
[----:B------:R-:W-:Y:S01]  /*0990*/  IMAD.MOV.U32 R12, RZ, RZ, R4 ;  /* 0x000000ffff0c7224 */ /* 0x000fe200078e0004 */
[----:B------:R-:W-:Y:S06]  /*09a0*/  BRA `(.L_x_7) ;  /* 0x0000000000087947 */ /* 0x000fec0003800000 */
.L_x_8:
[----:B------:R-:W-:Y:S01]  /*09b0*/  LOP3.LUT R13, R7, 0x80000, RZ, 0xfc, !PT ;  /* 0x00080000070d7812 */ /* 0x000fe200078efcff */
[----:B------:R-:W-:-:S07]  /*09c0*/  IMAD.MOV.U32 R12, RZ, RZ, R6 ;  /* 0x000000ffff0c7224 */ /* 0x000fce00078e0006 */
.L_x_7:
[----:B------:R-:W-:Y:S05]  /*09d0*/  BSYNC.RECONVERGENT B1 ;  /* 0x0000000000017941 */ /* 0x000fea0003800200 */
.L_x_5:
[----:B------:R-:W-:Y:S02]  /*09e0*/  IMAD.MOV.U32 R11, RZ, RZ, 0x0 ;  /* 0x00000000ff0b7424 */ /* 0x000fe400078e00ff */
[----:B------:R-:W-:Y:S02]  /*09f0*/  IMAD.MOV.U32 R2, RZ, RZ, R12 ;  /* 0x000000ffff027224 */ /* 0x000fe400078e000c */
[----:B------:R-:W-:Y:S01]  /*0a00*/  IMAD.MOV.U32 R3, RZ, RZ, R13 ;  /* 0x000000ffff037224 */ /* 0x000fe200078e000d */
[----:B------:R-:W-:Y:S06]  /*0a10*/  RET.REL.NODEC R10 `(Run) ;  /* 0xfffffff40a787950 */ /* 0x000fec0003c3ffff */
.L_x_10:
[----:B------:R-:W-:-:S00]  /*0a20*/  BRA `(.L_x_10) ;  /* 0xfffffffc00fc7947 */ /* 0x000fc0000383ffff */
[----:B------:R-:W-:-:S00]  /*0a30*/  NOP ;  /* 0x0000000000007918 */ /* 0x000fc00000000000 */
        /* <DEDUP_REMOVED lines=12> */
.L_x_11:


//--------------------- .nv.shared.reserved.0     --------------------------
	.section	.nv.shared.reserved.0,"aw",@nobits
	.weak		__nv_reservedSMEM_offset_0_alias
	.size		__nv_reservedSMEM_offset_0_alias, 0, 64
	.other		__nv_reservedSMEM_offset_0_alias,@"STO_CUDA_RESERVED_SHARED STV_DEFAULT"
__nv_reservedSMEM_offset_0_alias:
	.zero		0
	.zero		64


//--------------------- .nv.constant0.Run         --------------------------
	.section	.nv.constant0.Run,"a",@progbits
	.sectionflags	@""
	.align	4
.nv.constant0.Run:
	.zero		932


//--------------------- SYMBOLS --------------------------

	.type		.nv.reservedSmem.offset0,@object
	.size		.nv.reservedSmem.offset0,0x4
